//
// Generated by NVIDIA NVVM Compiler
//
// Compiler Build ID: CL-36424714
// Cuda compilation tools, release 13.0, V13.0.88
// Based on NVVM 20.0.0
//

.version 9.0
.target sm_100
.address_size 64

	// .globl	_Z8cu_saxpyifPfS_

.visible .entry _Z8cu_saxpyifPfS_(
	.param .u32 _Z8cu_saxpyifPfS__param_0,
	.param .f32 _Z8cu_saxpyifPfS__param_1,
	.param .u64 .ptr .align 1 _Z8cu_saxpyifPfS__param_2,
	.param .u64 .ptr .align 1 _Z8cu_saxpyifPfS__param_3
)
{
	.reg .pred 	%p<2>;
	.reg .b32 	%r<6>;
	.reg .b32 	%f<5>;
	.reg .b64 	%rd<8>;

	ld.param.u32 	%r2, [_Z8cu_saxpyifPfS__param_0];
	ld.param.f32 	%f1, [_Z8cu_saxpyifPfS__param_1];
	ld.param.u64 	%rd1, [_Z8cu_saxpyifPfS__param_2];
	ld.param.u64 	%rd2, [_Z8cu_saxpyifPfS__param_3];
	mov.u32 	%r3, %ctaid.x;
	mov.u32 	%r4, %ntid.x;
	mov.u32 	%r5, %tid.x;
	mad.lo.s32 	%r1, %r3, %r4, %r5;
	setp.ge.s32 	%p1, %r1, %r2;
	@%p1 bra 	$L__BB0_2;
	cvta.to.global.u64 	%rd3, %rd1;
	cvta.to.global.u64 	%rd4, %rd2;
	mul.wide.s32 	%rd5, %r1, 4;
	add.s64 	%rd6, %rd3, %rd5;
	ld.global.f32 	%f2, [%rd6];
	add.s64 	%rd7, %rd4, %rd5;
	ld.global.f32 	%f3, [%rd7];
	fma.rn.f32 	%f4, %f1, %f2, %f3;
	st.global.f32 	[%rd7], %f4;
$L__BB0_2:
	ret;

}


// ===== COMPILED SASS (sm_100) =====

	.target	sm_100

	.elftype	@"ET_EXEC"


//--------------------- .note.nv.tkinfo           --------------------------
	.section	.note.nv.tkinfo,"",@"SHT_NOTE"
	.sectionflags	@"SHF_NOTE_NV_TKINFO"
	.tkinfo
        /*0018*/ 	.word	0x00000002
        /*0030*/ 	.string	""
        /*0030*/ 	.string	"ptxas"
        /*0030*/ 	.string	"Cuda compilation tools, release 13.0, V13.0.88"
        /*0030*/ 	.string	"Build cuda_13.0.r13.0/compiler.36424714_0"
        /*0030*/ 	.string	"-arch sm_100 -m 64 "



//--------------------- .note.nv.cuinfo           --------------------------
	.section	.note.nv.cuinfo,"",@"SHT_NOTE"
	.sectionflags	@"SHF_NOTE_NV_CUINFO"
        /*0018*/ 	.short	0x0002
        /*001a*/ 	.short	0x0064
        /*001c*/ 	.short	0x0082
	.zero		2


//--------------------- .nv.info                  --------------------------
	.section	.nv.info,"",@"SHT_CUDA_INFO"
	.align	4


	//----- nvinfo : EIATTR_REGCOUNT
	.align		4
        /*0000*/ 	.byte	0x04, 0x2f
        /*0002*/ 	.short	(.L_1 - .L_0)
	.align		4
.L_0:
        /*0004*/ 	.word	index@(_Z8cu_saxpyifPfS_)
        /*0008*/ 	.word	0x0000000a


	//----- nvinfo : EIATTR_FRAME_SIZE
	.align		4
.L_1:
        /*000c*/ 	.byte	0x04, 0x11
        /*000e*/ 	.short	(.L_3 - .L_2)
	.align		4
.L_2:
        /*0010*/ 	.word	index@(_Z8cu_saxpyifPfS_)
        /*0014*/ 	.word	0x00000000


	//----- nvinfo : EIATTR_MIN_STACK_SIZE
	.align		4
.L_3:
        /*0018*/ 	.byte	0x04, 0x12
        /*001a*/ 	.short	(.L_5 - .L_4)
	.align		4
.L_4:
        /*001c*/ 	.word	index@(_Z8cu_saxpyifPfS_)
        /*0020*/ 	.word	0x00000000
.L_5:


//--------------------- .nv.compat                --------------------------
	.section	.nv.compat,"",@"SHT_CUDA_COMPAT_INFO"
	.align	4
        /*0000*/ 	.byte	0x02, 0x09, 0x00, 0x00, 0x02, 0x02, 0x01, 0x00, 0x02, 0x05, 0x05, 0x00, 0x03, 0x07, 0x01, 0x01
        /*0010*/ 	.byte	0x02, 0x03, 0x00, 0x00, 0x02, 0x06, 0x01, 0x00, 0x04, 0x0b, 0x08, 0x00, 0x09, 0x00, 0x00, 0x00
        /*0020*/ 	.byte	0x00, 0x00, 0x00, 0x00


//--------------------- .nv.info._Z8cu_saxpyifPfS_ --------------------------
	.section	.nv.info._Z8cu_saxpyifPfS_,"",@"SHT_CUDA_INFO"
	.sectionflags	@""
	.align	4


	//----- nvinfo : EIATTR_CUDA_API_VERSION
	.align		4
        /*0000*/ 	.byte	0x04, 0x37
        /*0002*/ 	.short	(.L_7 - .L_6)
.L_6:
        /*0004*/ 	.word	0x00000082


	//----- nvinfo : EIATTR_KPARAM_INFO
	.align		4
.L_7:
        /*0008*/ 	.byte	0x04, 0x17
        /*000a*/ 	.short	(.L_9 - .L_8)
.L_8:
        /*000c*/ 	.word	0x00000000
        /*0010*/ 	.short	0x0003
        /*0012*/ 	.short	0x0010
        /*0014*/ 	.byte	0x00, 0xf5, 0x21, 0x00


	//----- nvinfo : EIATTR_KPARAM_INFO
	.align		4
.L_9:
        /*0018*/ 	.byte	0x04, 0x17
        /*001a*/ 	.short	(.L_11 - .L_10)
.L_10:
        /*001c*/ 	.word	0x00000000
        /*0020*/ 	.short	0x0002
        /*0022*/ 	.short	0x0008
        /*0024*/ 	.byte	0x00, 0xf5, 0x21, 0x00


	//----- nvinfo : EIATTR_KPARAM_INFO
	.align		4
.L_11:
        /*0028*/ 	.byte	0x04, 0x17
        /*002a*/ 	.short	(.L_13 - .L_12)
.L_12:
        /*002c*/ 	.word	0x00000000
        /*0030*/ 	.short	0x0001
        /*0032*/ 	.short	0x0004
        /*0034*/ 	.byte	0x00, 0xf0, 0x11, 0x00


	//----- nvinfo : EIATTR_KPARAM_INFO
	.align		4
.L_13:
        /*0038*/ 	.byte	0x04, 0x17
        /*003a*/ 	.short	(.L_15 - .L_14)
.L_14:
        /*003c*/ 	.word	0x00000000
        /*0040*/ 	.short	0x0000
        /*0042*/ 	.short	0x0000
        /*0044*/ 	.byte	0x00, 0xf0, 0x11, 0x00


	//----- nvinfo : EIATTR_SPARSE_MMA_MASK
	.align		4
.L_15:
        /*0048*/ 	.byte	0x03, 0x50
        /*004a*/ 	.short	0x0000


	//----- nvinfo : EIATTR_MAXREG_COUNT
	.align		4
        /*004c*/ 	.byte	0x03, 0x1b
        /*004e*/ 	.short	0x00ff


	//----- nvinfo : EIATTR_MERCURY_ISA_VERSION
	.align		4
        /*0050*/ 	.byte	0x03, 0x5f
        /*0052*/ 	.short	0x0101


	//----- nvinfo : EIATTR_VRC_CTA_INIT_COUNT
	.align		4
        /*0054*/ 	.byte	0x02, 0x4a
	.zero		1
	.zero		1


	//----- nvinfo : EIATTR_EXIT_INSTR_OFFSETS
	.align		4
        /*0058*/ 	.byte	0x04, 0x1c
        /*005a*/ 	.short	(.L_17 - .L_16)


	//   ....[0]....
.L_16:
        /*005c*/ 	.word	0x00000070


	//   ....[1]....
        /*0060*/ 	.word	0x00000120


	//----- nvinfo : EIATTR_CBANK_PARAM_SIZE
	.align		4
.L_17:
        /*0064*/ 	.byte	0x03, 0x19
        /*0066*/ 	.short	0x0018


	//----- nvinfo : EIATTR_PARAM_CBANK
	.align		4
        /*0068*/ 	.byte	0x04, 0x0a
        /*006a*/ 	.short	(.L_19 - .L_18)
	.align		4
.L_18:
        /*006c*/ 	.word	index@(.nv.constant0._Z8cu_saxpyifPfS_)
        /*0070*/ 	.short	0x0380
        /*0072*/ 	.short	0x0018


	//----- nvinfo : EIATTR_SW_WAR
	.align		4
.L_19:
        /*0074*/ 	.byte	0x04, 0x36
        /*0076*/ 	.short	(.L_21 - .L_20)
.L_20:
        /*0078*/ 	.word	0x00000008
.L_21:


//--------------------- .nv.callgraph             --------------------------
	.section	.nv.callgraph,"",@"SHT_CUDA_CALLGRAPH"
	.align	4
	.sectionentsize	8
	.align		4
        /*0000*/ 	.word	0x00000000
	.align		4
        /*0004*/ 	.word	0xffffffff
	.align		4
        /*0008*/ 	.word	0x00000000
	.align		4
        /*000c*/ 	.word	0xfffffffe
	.align		4
        /*0010*/ 	.word	0x00000000
	.align		4
        /*0014*/ 	.word	0xfffffffd
	.align		4
        /*0018*/ 	.word	0x00000000
	.align		4
        /*001c*/ 	.word	0xfffffffc


//--------------------- .text._Z8cu_saxpyifPfS_   --------------------------
	.section	.text._Z8cu_saxpyifPfS_,"ax",@progbits
	.align	128
        .global         _Z8cu_saxpyifPfS_
        .type           _Z8cu_saxpyifPfS_,@function
        .size           _Z8cu_saxpyifPfS_,(.L_x_1 - _Z8cu_saxpyifPfS_)
        .other          _Z8cu_saxpyifPfS_,@"STO_CUDA_ENTRY STV_DEFAULT"
_Z8cu_saxpyifPfS_:
.text._Z8cu_saxpyifPfS_:
[----:B------:R-:W-:Y:S01]  /*0000*/  LDC R1, c[0x0][0x37c] ;  /* 0x0000df00ff017b82 */ /* 0x000fe20000000800 */
[----:B------:R-:W0:Y:S07]  /*0010*/  S2R R0, SR_TID.X ;  /* 0x0000000000007919 */ /* 0x000e2e0000002100 */
[----:B------:R-:W0:Y:S01]  /*0020*/  S2UR UR4, SR_CTAID.X ;  /* 0x00000000000479c3 */ /* 0x000e220000002500 */
[----:B------:R-:W1:Y:S07]  /*0030*/  LDCU UR5, c[0x0][0x380] ;  /* 0x00007000ff0577ac */ /* 0x000e6e0008000800 */
[----:B------:R-:W0:Y:S02]  /*0040*/  LDC R7, c[0x0][0x360] ;  /* 0x0000d800ff077b82 */ /* 0x000e240000000800 */
[----:B0-----:R-:W-:-:S05]  /*0050*/  IMAD R7, R7, UR4, R0 ;  /* 0x0000000407077c24 */ /* 0x001fca000f8e0200 */
[----:B-1----:R-:W-:-:S13]  /*0060*/  ISETP.GE.AND P0, PT, R7, UR5, PT ;  /* 0x0000000507007c0c */ /* 0x002fda000bf06270 */
[----:B------:R-:W-:Y:S05]  /*0070*/  @P0 EXIT ;  /* 0x000000000000094d */ /* 0x000fea0003800000 */
[----:B------:R-:W0:Y:S01]  /*0080*/  LDC.64 R2, c[0x0][0x388] ;  /* 0x0000e200ff027b82 */ /* 0x000e220000000a00 */
[----:B------:R-:W1:Y:S01]  /*0090*/  LDCU.64 UR4, c[0x0][0x358] ;  /* 0x00006b00ff0477ac */ /* 0x000e620008000a00 */
[----:B------:R-:W2:Y:S06]  /*00a0*/  LDCU UR6, c[0x0][0x384] ;  /* 0x00007080ff0677ac */ /* 0x000eac0008000800 */
[----:B------:R-:W3:Y:S01]  /*00b0*/  LDC.64 R4, c[0x0][0x390] ;  /* 0x0000e400ff047b82 */ /* 0x000ee20000000a00 */
[----:B0-----:R-:W-:-:S06]  /*00c0*/  IMAD.WIDE R2, R7, 0x4, R2 ;  /* 0x0000000407027825 */ /* 0x001fcc00078e0202 */
[----:B-1----:R-:W2:Y:S01]  /*00d0*/  LDG.E R2, desc[UR4][R2.64] ;  /* 0x0000000402027981 */ /* 0x002ea2000c1e1900 */
[----:B---3--:R-:W-:-:S05]  /*00e0*/  IMAD.WIDE R4, R7, 0x4, R4 ;  /* 0x0000000407047825 */ /* 0x008fca00078e0204 */
[----:B------:R-:W2:Y:S02]  /*00f0*/  LDG.E R7, desc[UR4][R4.64] ;  /* 0x0000000404077981 */ /* 0x000ea4000c1e1900 */
[----:B--2---:R-:W-:-:S05]  /*0100*/  FFMA R7, R2, UR6, R7 ;  /* 0x0000000602077c23 */ /* 0x004fca0008000007 */
[----:B------:R-:W-:Y:S01]  /*0110*/  STG.E desc[UR4][R4.64], R7 ;  /* 0x0000000704007986 */ /* 0x000fe2000c101904 */
[----:B------:R-:W-:Y:S05]  /*0120*/  EXIT ;  /* 0x000000000000794d */ /* 0x000fea0003800000 */
.L_x_0:
[----:B------:R-:W-:-:S00]  /*0130*/  BRA `(.L_x_0) ;  /* 0xfffffffc00fc7947 */ /* 0x000fc0000383ffff */
[----:B------:R-:W-:-:S00]  /*0140*/  NOP ;  /* 0x0000000000007918 */ /* 0x000fc00000000000 */
        /* <DEDUP_REMOVED lines=11> */
.L_x_1:


//--------------------- .nv.shared.reserved.0     --------------------------
	.section	.nv.shared.reserved.0,"aw",@nobits
	.weak		__nv_reservedSMEM_offset_0_alias
	.size		__nv_reservedSMEM_offset_0_alias, 0, 64
	.other		__nv_reservedSMEM_offset_0_alias,@"STO_CUDA_RESERVED_SHARED STV_DEFAULT"
__nv_reservedSMEM_offset_0_alias:
	.zero		0
	.zero		64


//--------------------- .nv.constant0._Z8cu_saxpyifPfS_ --------------------------
	.section	.nv.constant0._Z8cu_saxpyifPfS_,"a",@progbits
	.sectionflags	@""
	.align	4
.nv.constant0._Z8cu_saxpyifPfS_:
	.zero		920


//--------------------- SYMBOLS --------------------------

	.type		.nv.reservedSmem.offset0,@object
	.size		.nv.reservedSmem.offset0,0x4
